	.headerflags	@"EF_CUDA_TEXMODE_UNIFIED EF_CUDA_64BIT_ADDRESS EF_CUDA_ACCELERATORS EF_CUDA_SM90 EF_CUDA_VIRTUAL_SM(EF_CUDA_SM90)"
	.elftype	@"ET_EXEC"


//--------------------- .nv.info                  --------------------------
	.section	.nv.info,"",@"SHT_CUDA_INFO"
	.align	4


	//----- nvinfo : EIATTR_REGCOUNT
	.align		4
        /*0000*/ 	.byte	0x04, 0x2f
        /*0002*/ 	.short	(.L_3 - .L_2)
	.align		4
.L_2:
        /*0004*/ 	.word	index@(triton_poi_fused__native_batch_norm_legit_no_training_convolution_relu_14)
        /*0008*/ 	.word	0x00000016


	//----- nvinfo : EIATTR_MIN_STACK_SIZE
	.align		4
.L_3:
        /*000c*/ 	.byte	0x04, 0x12
        /*000e*/ 	.short	(.L_5 - .L_4)
	.align		4
.L_4:
        /*0010*/ 	.word	index@(triton_poi_fused__native_batch_norm_legit_no_training_convolution_relu_14)
        /*0014*/ 	.word	0x00000000


	//----- nvinfo : EIATTR_FRAME_SIZE
	.align		4
.L_5:
        /*0018*/ 	.byte	0x04, 0x11
        /*001a*/ 	.short	(.L_7 - .L_6)
	.align		4
.L_6:
        /*001c*/ 	.word	index@(triton_poi_fused__native_batch_norm_legit_no_training_convolution_relu_14)
        /*0020*/ 	.word	0x00000000


	//----- nvinfo : EIATTR_MIN_STACK_SIZE
	.align		4
.L_7:
        /*0024*/ 	.byte	0x04, 0x12
        /*0026*/ 	.short	(.L_9 - .L_8)
	.align		4
.L_8:
        /*0028*/ 	.word	index@(triton_poi_fused__native_batch_norm_legit_no_training_convolution_relu_14)
        /*002c*/ 	.word	0x00000000
.L_9:


//--------------------- .nv.info.triton_poi_fused__native_batch_norm_legit_no_training_convolution_relu_14 --------------------------
	.section	.nv.info.triton_poi_fused__native_batch_norm_legit_no_training_convolution_relu_14,"",@"SHT_CUDA_INFO"
	.sectionflags	@""
	.align	4


	//----- nvinfo : EIATTR_CUDA_API_VERSION
	.align		4
        /*0000*/ 	.byte	0x04, 0x37
        /*0002*/ 	.short	(.L_11 - .L_10)
.L_10:
        /*0004*/ 	.word	0x0000007c


	//----- nvinfo : EIATTR_KPARAM_INFO
	.align		4
.L_11:
        /*0008*/ 	.byte	0x04, 0x17
        /*000a*/ 	.short	(.L_13 - .L_12)
.L_12:
        /*000c*/ 	.word	0x00000000
        /*0010*/ 	.short	0x0007
        /*0012*/ 	.short	0x0038
        /*0014*/ 	.byte	0x00, 0xf0, 0x11, 0x00


	//----- nvinfo : EIATTR_KPARAM_INFO
	.align		4
.L_13:
        /*0018*/ 	.byte	0x04, 0x17
        /*001a*/ 	.short	(.L_15 - .L_14)
.L_14:
        /*001c*/ 	.word	0x00000000
        /*0020*/ 	.short	0x0006
        /*0022*/ 	.short	0x0030
        /*0024*/ 	.byte	0x00, 0xf4, 0x21, 0x00


	//----- nvinfo : EIATTR_KPARAM_INFO
	.align		4
.L_15:
        /*0028*/ 	.byte	0x04, 0x17
        /*002a*/ 	.short	(.L_17 - .L_16)
.L_16:
        /*002c*/ 	.word	0x00000000
        /*0030*/ 	.short	0x0005
        /*0032*/ 	.short	0x0028
        /*0034*/ 	.byte	0x00, 0xf4, 0x21, 0x00


	//----- nvinfo : EIATTR_KPARAM_INFO
	.align		4
.L_17:
        /*0038*/ 	.byte	0x04, 0x17
        /*003a*/ 	.short	(.L_19 - .L_18)
.L_18:
        /*003c*/ 	.word	0x00000000
        /*0040*/ 	.short	0x0004
        /*0042*/ 	.short	0x0020
        /*0044*/ 	.byte	0x00, 0xf4, 0x21, 0x00


	//----- nvinfo : EIATTR_KPARAM_INFO
	.align		4
.L_19:
        /*0048*/ 	.byte	0x04, 0x17
        /*004a*/ 	.short	(.L_21 - .L_20)
.L_20:
        /*004c*/ 	.word	0x00000000
        /*0050*/ 	.short	0x0003
        /*0052*/ 	.short	0x0018
        /*0054*/ 	.byte	0x00, 0xf4, 0x21, 0x00


	//----- nvinfo : EIATTR_KPARAM_INFO
	.align		4
.L_21:
        /*0058*/ 	.byte	0x04, 0x17
        /*005a*/ 	.short	(.L_23 - .L_22)
.L_22:
        /*005c*/ 	.word	0x00000000
        /*0060*/ 	.short	0x0002
        /*0062*/ 	.short	0x0010
        /*0064*/ 	.byte	0x00, 0xf4, 0x21, 0x00


	//----- nvinfo : EIATTR_KPARAM_INFO
	.align		4
.L_23:
        /*0068*/ 	.byte	0x04, 0x17
        /*006a*/ 	.short	(.L_25 - .L_24)
.L_24:
        /*006c*/ 	.word	0x00000000
        /*0070*/ 	.short	0x0001
        /*0072*/ 	.short	0x0008
        /*0074*/ 	.byte	0x00, 0xf4, 0x21, 0x00


	//----- nvinfo : EIATTR_KPARAM_INFO
	.align		4
.L_25:
        /*0078*/ 	.byte	0x04, 0x17
        /*007a*/ 	.short	(.L_27 - .L_26)
.L_26:
        /*007c*/ 	.word	0x00000000
        /*0080*/ 	.short	0x0000
        /*0082*/ 	.short	0x0000
        /*0084*/ 	.byte	0x00, 0xf4, 0x21, 0x00


	//----- nvinfo : EIATTR_SPARSE_MMA_MASK
	.align		4
.L_27:
        /*0088*/ 	.byte	0x03, 0x50
        /*008a*/ 	.short	0x0000


	//----- nvinfo : EIATTR_MAXREG_COUNT
	.align		4
        /*008c*/ 	.byte	0x03, 0x1b
        /*008e*/ 	.short	0x00ff


	//----- nvinfo : EIATTR_EXIT_INSTR_OFFSETS
	.align		4
        /*0090*/ 	.byte	0x04, 0x1c
        /*0092*/ 	.short	(.L_29 - .L_28)


	//   ....[0]....
.L_28:
        /*0094*/ 	.word	0x00000430


	//----- nvinfo : EIATTR_REQNTID
	.align		4
.L_29:
        /*0098*/ 	.byte	0x04, 0x10
        /*009a*/ 	.short	(.L_31 - .L_30)
.L_30:
        /*009c*/ 	.word	0x00000080
        /*00a0*/ 	.word	0x00000001
        /*00a4*/ 	.word	0x00000001


	//----- nvinfo : EIATTR_CBANK_PARAM_SIZE
	.align		4
.L_31:
        /*00a8*/ 	.byte	0x03, 0x19
        /*00aa*/ 	.short	0x003c


	//----- nvinfo : EIATTR_PARAM_CBANK
	.align		4
        /*00ac*/ 	.byte	0x04, 0x0a
        /*00ae*/ 	.short	(.L_33 - .L_32)
	.align		4
.L_32:
        /*00b0*/ 	.word	index@(.nv.constant0.triton_poi_fused__native_batch_norm_legit_no_training_convolution_relu_14)
        /*00b4*/ 	.short	0x0210
        /*00b6*/ 	.short	0x003c


	//----- nvinfo : EIATTR_SW_WAR
	.align		4
.L_33:
        /*00b8*/ 	.byte	0x04, 0x36
        /*00ba*/ 	.short	(.L_35 - .L_34)
.L_34:
        /*00bc*/ 	.word	0x00000008
.L_35:


//--------------------- .nv.callgraph             --------------------------
	.section	.nv.callgraph,"",@"SHT_CUDA_CALLGRAPH"
	.align	4
	.sectionentsize	8
	.align		4
        /*0000*/ 	.word	0x00000000
	.align		4
        /*0004*/ 	.word	0xffffffff
	.align		4
        /*0008*/ 	.word	0x00000000
	.align		4
        /*000c*/ 	.word	0xfffffffe
	.align		4
        /*0010*/ 	.word	0x00000000
	.align		4
        /*0014*/ 	.word	0xfffffffd
	.align		4
        /*0018*/ 	.word	0x00000000
	.align		4
        /*001c*/ 	.word	0xfffffffc


//--------------------- .nv.constant4             --------------------------
	.section	.nv.constant4,"a",@progbits
	.align	8
	.align		8
.nv.constant4:
        /*0000*/ 	.dword	_$_str
	.align		8
        /*0008*/ 	.dword	_$_str_$_2


//--------------------- .text.triton_poi_fused__native_batch_norm_legit_no_training_convolution_relu_14 --------------------------
	.section	.text.triton_poi_fused__native_batch_norm_legit_no_training_convolution_relu_14,"ax",@progbits
	.align	128
        .global         triton_poi_fused__native_batch_norm_legit_no_training_convolution_relu_14
        .type           triton_poi_fused__native_batch_norm_legit_no_training_convolution_relu_14,@function
        .size           triton_poi_fused__native_batch_norm_legit_no_training_convolution_relu_14,(.L_x_1 - triton_poi_fused__native_batch_norm_legit_no_training_convolution_relu_14)
        .other          triton_poi_fused__native_batch_norm_legit_no_training_convolution_relu_14,@"STO_CUDA_ENTRY STV_DEFAULT"
triton_poi_fused__native_batch_norm_legit_no_training_convolution_relu_14:
.text.triton_poi_fused__native_batch_norm_legit_no_training_convolution_relu_14:
[----:B------:R-:W-:Y:S01]  /*0000*/  LDC R1, c[0x0][0x28] ;  /* 0x00000a00ff017b82 */ /* 0x000fe20000000800 */
[----:B------:R-:W1:Y:S07]  /*0010*/  S2R R0, SR_TID.X ;  /* 0x0000000000007919 */ /* 0x000e6e0000002100 */
[----:B------:R-:W2:Y:S01]  /*0020*/  LDC.64 R6, c[0x0][0x228] ;  /* 0x00008a00ff067b82 */ /* 0x000ea20000000a00 */
[----:B------:R-:W-:Y:S01]  /*0030*/  ULDC.64 UR4, c[0x0][0x208] ;  /* 0x0000820000047ab9 */ /* 0x000fe20000000a00 */
[----:B------:R-:W3:Y:S06]  /*0040*/  S2R R5, SR_CTAID.X ;  /* 0x0000000000057919 */ /* 0x000eec0000002500 */
[----:B------:R-:W4:Y:S08]  /*0050*/  LDC.64 R12, c[0x0][0x218] ;  /* 0x00008600ff0c7b82 */ /* 0x000f300000000a00 */
[----:B------:R-:W5:Y:S08]  /*0060*/  LDC.64 R14, c[0x0][0x220] ;  /* 0x00008800ff0e7b82 */ /* 0x000f700000000a00 */
[----:B------:R-:W5:Y:S01]  /*0070*/  LDC.64 R10, c[0x0][0x238] ;  /* 0x00008e00ff0a7b82 */ /* 0x000f620000000a00 */
[----:B-1----:R-:W-:-:S07]  /*0080*/  SHF.L.U32 R0, R0, 0x1, RZ ;  /* 0x0000000100007819 */ /* 0x002fce00000006ff */
[----:B------:R-:W1:Y:S01]  /*0090*/  LDC.64 R16, c[0x0][0x230] ;  /* 0x00008c00ff107b82 */ /* 0x000e620000000a00 */
[----:B---3--:R-:W-:Y:S02]  /*00a0*/  SHF.R.S32.HI R3, RZ, 0x17, R5 ;  /* 0x00000017ff037819 */ /* 0x008fe40000011405 */
[----:B------:R-:W-:Y:S02]  /*00b0*/  LOP3.LUT R0, R0, 0xfe, RZ, 0xc0, !PT ;  /* 0x000000fe00007812 */ /* 0x000fe400078ec0ff */
[----:B------:R-:W-:Y:S02]  /*00c0*/  SGXT R3, R3, 0x1 ;  /* 0x000000010303781a */ /* 0x000fe40000000200 */
[----:B------:R-:W-:-:S04]  /*00d0*/  LEA R0, R5, R0, 0x8 ;  /* 0x0000000005007211 */ /* 0x000fc800078e40ff */
[----:B------:R-:W-:-:S04]  /*00e0*/  LEA.HI R3, R3, R0, RZ, 0x6 ;  /* 0x0000000003037211 */ /* 0x000fc800078f30ff */
[----:B------:R-:W-:-:S04]  /*00f0*/  LOP3.LUT R3, R3, 0xffffffc0, RZ, 0xc0, !PT ;  /* 0xffffffc003037812 */ /* 0x000fc800078ec0ff */
[----:B------:R-:W-:Y:S02]  /*0100*/  IADD3 R8, R0, -R3, RZ ;  /* 0x8000000300087210 */ /* 0x000fe40007ffe0ff */
[----:B------:R-:W3:Y:S03]  /*0110*/  LDC.64 R2, c[0x0][0x210] ;  /* 0x00008400ff027b82 */ /* 0x000ee60000000a00 */
[----:B--2---:R-:W-:-:S06]  /*0120*/  IMAD.WIDE R6, R8, 0x4, R6 ;  /* 0x0000000408067825 */ /* 0x004fcc00078e0206 */
[----:B------:R-:W2:Y:S01]  /*0130*/  LDG.E.EL.64 R6, desc[UR4][R6.64] ;  /* 0x0000000406067981 */ /* 0x000ea2000c2e1b00 */
[----:B----4-:R-:W-:-:S04]  /*0140*/  IMAD.WIDE R12, R8, 0x4, R12 ;  /* 0x00000004080c7825 */ /* 0x010fc800078e020c */
[C---:B-----5:R-:W-:Y:S02]  /*0150*/  IMAD.WIDE R14, R8.reuse, 0x4, R14 ;  /* 0x00000004080e7825 */ /* 0x060fe400078e020e */
[----:B------:R-:W4:Y:S02]  /*0160*/  LDG.E.EL.64 R12, desc[UR4][R12.64] ;  /* 0x000000040c0c7981 */ /* 0x000f24000c2e1b00 */
[----:B0-----:R-:W-:Y:S02]  /*0170*/  IMAD.WIDE R10, R8, 0x4, R10 ;  /* 0x00000004080a7825 */ /* 0x001fe400078e020a */
[----:B------:R-:W5:Y:S02]  /*0180*/  LDG.E.EL.64 R14, desc[UR4][R14.64] ;  /* 0x000000040e0e7981 */ /* 0x000f64000c2e1b00 */
[----:B---3--:R-:W-:Y:S02]  /*0190*/  IMAD.WIDE R2, R0, 0x4, R2 ;  /* 0x0000000400027825 */ /* 0x008fe400078e0202 */
[----:B------:R-:W3:Y:S04]  /*01a0*/  LDG.E.EL.64 R10, desc[UR4][R10.64] ;  /* 0x000000040a0a7981 */ /* 0x000ee8000c2e1b00 */
[----:B------:R-:W4:Y:S01]  /*01b0*/  LDG.E.64 R4, desc[UR4][R2.64] ;  /* 0x0000000402047981 */ /* 0x000f22000c1e1b00 */
[----:B-1----:R-:W-:-:S05]  /*01c0*/  IMAD.WIDE R16, R8, 0x4, R16 ;  /* 0x0000000408107825 */ /* 0x002fca00078e0210 */
[----:B------:R0:W3:Y:S02]  /*01d0*/  LDG.E.EL.64 R8, desc[UR4][R16.64] ;  /* 0x0000000410087981 */ /* 0x0000e4000c2e1b00 */
[----:B0-----:R-:W-:Y:S01]  /*01e0*/  HFMA2.MMA R16, -RZ, RZ, 1.625, 0 ;  /* 0x3e800000ff107435 */ /* 0x001fe200000001ff */
[----:B--2---:R-:W-:Y:S01]  /*01f0*/  FADD R6, R6, 0.0010000000474974513054 ;  /* 0x3a83126f06067421 */ /* 0x004fe20000000000 */
[----:B------:R-:W-:-:S03]  /*0200*/  FADD R7, R7, 0.0010000000474974513054 ;  /* 0x3a83126f07077421 */ /* 0x000fc60000000000 */
[----:B------:R-:W0:Y:S08]  /*0210*/  MUFU.SQRT R18, R6 ;  /* 0x0000000600127308 */ /* 0x000e300000002000 */
[----:B------:R1:W2:Y:S01]  /*0220*/  MUFU.SQRT R19, R7 ;  /* 0x0000000700137308 */ /* 0x0002a20000002000 */
[C---:B0-----:R-:W-:Y:S02]  /*0230*/  FSETP.GT.AND P0, PT, R18.reuse, 8.50705917302346158658e+37, PT ;  /* 0x7e8000001200780b */ /* 0x041fe40003f04000 */
[----:B------:R-:W-:Y:S01]  /*0240*/  FSETP.GEU.AND P2, PT, R18, 1.175494350822287508e-38, PT ;  /* 0x008000001200780b */ /* 0x000fe20003f4e000 */
[----:B-1----:R-:W0:Y:S01]  /*0250*/  LDC.64 R6, c[0x0][0x240] ;  /* 0x00009000ff067b82 */ /* 0x002e220000000a00 */
[----:B--2---:R-:W-:-:S02]  /*0260*/  FSETP.GT.AND P1, PT, R19, 8.50705917302346158658e+37, PT ;  /* 0x7e8000001300780b */ /* 0x004fc40003f24000 */
[----:B------:R-:W-:-:S07]  /*0270*/  FSETP.GEU.AND P3, PT, R19, 1.175494350822287508e-38, PT ;  /* 0x008000001300780b */ /* 0x000fce0003f6e000 */
[----:B------:R-:W-:-:S04]  /*0280*/  @P0 FMUL R18, R18, 0.25 ;  /* 0x3e80000012120820 */ /* 0x000fc80000400000 */
[----:B------:R-:W-:Y:S01]  /*0290*/  @!P2 FMUL R18, R18, 16777216 ;  /* 0x4b8000001212a820 */ /* 0x000fe20000400000 */
[----:B------:R-:W-:-:S04]  /*02a0*/  @P1 FMUL R19, R19, 0.25 ;  /* 0x3e80000013131820 */ /* 0x000fc80000400000 */
[----:B------:R-:W-:Y:S01]  /*02b0*/  @!P3 FMUL R19, R19, 16777216 ;  /* 0x4b8000001313b820 */ /* 0x000fe20000400000 */
[----:B------:R-:W1:Y:S01]  /*02c0*/  MUFU.RCP R18, R18 ;  /* 0x0000001200127308 */ /* 0x000e620000001000 */
[----:B------:R-:W-:-:S07]  /*02d0*/  FSEL R17, R16, 1, P0 ;  /* 0x3f80000010117808 */ /* 0x000fce0000000000 */
[----:B------:R-:W2:Y:S01]  /*02e0*/  MUFU.RCP R19, R19 ;  /* 0x0000001300137308 */ /* 0x000ea20000001000 */
[----:B------:R-:W-:Y:S01]  /*02f0*/  FSEL R16, R16, 1, P1 ;  /* 0x3f80000010107808 */ /* 0x000fe20000800000 */
[----:B------:R-:W-:Y:S01]  /*0300*/  @!P2 FMUL R17, R17, 16777216 ;  /* 0x4b8000001111a820 */ /* 0x000fe20000400000 */
[----:B----4-:R-:W-:Y:S01]  /*0310*/  FADD R4, R4, R12 ;  /* 0x0000000c04047221 */ /* 0x010fe20000000000 */
[----:B------:R-:W-:Y:S02]  /*0320*/  FADD R5, R5, R13 ;  /* 0x0000000d05057221 */ /* 0x000fe40000000000 */
[----:B------:R-:W-:Y:S01]  /*0330*/  @!P3 FMUL R16, R16, 16777216 ;  /* 0x4b8000001010b820 */ /* 0x000fe20000400000 */
[----:B-1----:R-:W-:Y:S01]  /*0340*/  FMUL R17, R18, R17 ;  /* 0x0000001112117220 */ /* 0x002fe20000400000 */
[----:B-----5:R-:W-:Y:S01]  /*0350*/  FADD R14, -R14, R4 ;  /* 0x000000040e0e7221 */ /* 0x020fe20000000100 */
[----:B------:R-:W-:Y:S01]  /*0360*/  FADD R15, -R15, R5 ;  /* 0x000000050f0f7221 */ /* 0x000fe20000000100 */
[----:B--2---:R-:W-:-:S02]  /*0370*/  FMUL R16, R19, R16 ;  /* 0x0000001013107220 */ /* 0x004fc40000400000 */
[----:B------:R-:W-:Y:S02]  /*0380*/  FMUL R17, R14, R17 ;  /* 0x000000110e117220 */ /* 0x000fe40000400000 */
[----:B------:R-:W-:Y:S02]  /*0390*/  FMUL R16, R15, R16 ;  /* 0x000000100f107220 */ /* 0x000fe40000400000 */
[----:B---3--:R-:W-:Y:S02]  /*03a0*/  FFMA R8, R8, R17, R10 ;  /* 0x0000001108087223 */ /* 0x008fe4000000000a */
[----:B------:R-:W-:-:S03]  /*03b0*/  FFMA R9, R9, R16, R11 ;  /* 0x0000001009097223 */ /* 0x000fc6000000000b */
[----:B------:R-:W-:Y:S02]  /*03c0*/  FSETP.GEU.AND P0, PT, R8, RZ, PT ;  /* 0x000000ff0800720b */ /* 0x000fe40003f0e000 */
[C---:B------:R-:W-:Y:S01]  /*03d0*/  FSETP.GEU.AND P1, PT, R9.reuse, RZ, PT ;  /* 0x000000ff0900720b */ /* 0x040fe20003f2e000 */
[----:B0-----:R-:W-:Y:S01]  /*03e0*/  IMAD.WIDE R6, R0, 0x4, R6 ;  /* 0x0000000400067825 */ /* 0x001fe200078e0206 */
[----:B------:R-:W-:Y:S02]  /*03f0*/  FSEL R8, R8, RZ, P0 ;  /* 0x000000ff08087208 */ /* 0x000fe40000000000 */
[----:B------:R-:W-:Y:S01]  /*0400*/  FSEL R9, R9, RZ, P1 ;  /* 0x000000ff09097208 */ /* 0x000fe20000800000 */
[----:B------:R-:W-:Y:S04]  /*0410*/  STG.E.64 desc[UR4][R2.64], R4 ;  /* 0x0000000402007986 */ /* 0x000fe8000c101b04 */
[----:B------:R-:W-:Y:S01]  /*0420*/  STG.E.64 desc[UR4][R6.64], R8 ;  /* 0x0000000806007986 */ /* 0x000fe2000c101b04 */
[----:B------:R-:W-:Y:S05]  /*0430*/  EXIT ;  /* 0x000000000000794d */ /* 0x000fea0003800000 */
.L_x_0:
[----:B------:R-:W-:-:S00]  /*0440*/  BRA `(.L_x_0) ;  /* 0xfffffffc00fc7947 */ /* 0x000fc0000383ffff */
[----:B------:R-:W-:-:S00]  /*0450*/  NOP ;  /* 0x0000000000007918 */ /* 0x000fc00000000000 */
        /* <DEDUP_REMOVED lines=10> */
.L_x_1:


//--------------------- .nv.global.init           --------------------------
	.section	.nv.global.init,"aw",@progbits
.nv.global.init:
	.type		_$_str,@object
	.size		_$_str,(_$_str_$_2 - _$_str)
_$_str:
        /*0000*/ 	.byte	0x5f, 0x5f, 0x43, 0x55, 0x44, 0x41, 0x5f, 0x46, 0x54, 0x5a, 0x00
	.type		_$_str_$_2,@object
	.size		_$_str_$_2,(.L_1 - _$_str_$_2)
_$_str_$_2:
        /*000b*/ 	.byte	0x5f, 0x5f, 0x43, 0x55, 0x44, 0x41, 0x5f, 0x50, 0x52, 0x45, 0x43, 0x5f, 0x53, 0x51, 0x52, 0x54
        /*001b*/ 	.byte	0x00
.L_1:


//--------------------- .nv.constant0.triton_poi_fused__native_batch_norm_legit_no_training_convolution_relu_14 --------------------------
	.section	.nv.constant0.triton_poi_fused__native_batch_norm_legit_no_training_convolution_relu_14,"a",@progbits
	.sectionflags	@""
	.align	4
.nv.constant0.triton_poi_fused__native_batch_norm_legit_no_training_convolution_relu_14:
	.zero		588
